//
// Generated by NVIDIA NVVM Compiler
//
// Compiler Build ID: CL-36424714
// Cuda compilation tools, release 13.0, V13.0.88
// Based on NVVM 20.0.0
//

.version 9.0
.target sm_100
.address_size 64

	// .globl	_Z15tma_test_kernelPK6__halfPf14CUtensorMap_st
.extern .shared .align 128 .b8 smem_raw[];

.visible .entry _Z15tma_test_kernelPK6__halfPf14CUtensorMap_st(
	.param .u64 .ptr .align 1 _Z15tma_test_kernelPK6__halfPf14CUtensorMap_st_param_0,
	.param .u64 .ptr .align 1 _Z15tma_test_kernelPK6__halfPf14CUtensorMap_st_param_1,
	.param .align 128 .b8 _Z15tma_test_kernelPK6__halfPf14CUtensorMap_st_param_2[128]
)
.maxntid 128
.minnctapersm 1
{
	.reg .pred 	%p<4>;
	.reg .b16 	%rs<2>;
	.reg .b32 	%r<14>;
	.reg .b32 	%f<2>;
	.reg .b64 	%rd<6>;

	ld.param.u64 	%rd1, [_Z15tma_test_kernelPK6__halfPf14CUtensorMap_st_param_1];
	mov.b64 	%rd2, _Z15tma_test_kernelPK6__halfPf14CUtensorMap_st_param_2;
	mov.u32 	%r1, %tid.x;
	setp.ne.s32 	%p1, %r1, 0;
	@%p1 bra 	$L__BB0_2;
	mov.u32 	%r4, smem_raw;
	add.s32 	%r2, %r4, 2048;
	mov.b32 	%r3, 1;
	// begin inline asm
	mbarrier.init.shared.b64 [%r2], %r3;

	// end inline asm
$L__BB0_2:
	setp.ne.s32 	%p2, %r1, 0;
	bar.sync 	0;
	@%p2 bra 	$L__BB0_4;
	mov.u32 	%r7, smem_raw;
	add.s32 	%r10, %r7, 2048;
	mov.b32 	%r6, 2048;
	// begin inline asm
	mbarrier.arrive.expect_tx.shared.b64 _, [%r10], %r6;

	// end inline asm
	mov.u64 	%rd4, %rd2;
	cvta.param.u64 	%rd3, %rd4;
	mov.b32 	%r9, 0;
	// begin inline asm
	cp.async.bulk.tensor.2d.shared::cta.global.mbarrier::complete_tx::bytes [%r7], [%rd3, {%r9, %r9}], [%r10];

	// end inline asm
$L__BB0_4:
	setp.ne.s32 	%p3, %r1, 0;
	bar.sync 	0;
	mov.u32 	%r13, smem_raw;
	add.s32 	%r11, %r13, 2048;
	mov.b32 	%r12, 0;
	// begin inline asm
	{
.reg .pred P;
WAIT_LOOP:
mbarrier.try_wait.parity.shared.b64 P, [%r11], %r12;
@!P bra WAIT_LOOP;
}

	// end inline asm
	bar.sync 	0;
	@%p3 bra 	$L__BB0_6;
	ld.shared.u16 	%rs1, [smem_raw];
	// begin inline asm
	{  cvt.f32.f16 %f1, %rs1;}

	// end inline asm
	cvta.to.global.u64 	%rd5, %rd1;
	st.global.f32 	[%rd5], %f1;
$L__BB0_6:
	ret;

}


// ===== COMPILED SASS (sm_100) =====

	.target	sm_100

	.elftype	@"ET_EXEC"


//--------------------- .note.nv.tkinfo           --------------------------
	.section	.note.nv.tkinfo,"",@"SHT_NOTE"
	.sectionflags	@"SHF_NOTE_NV_TKINFO"
	.tkinfo
        /*0018*/ 	.word	0x00000002
        /*0030*/ 	.string	""
        /*0030*/ 	.string	"ptxas"
        /*0030*/ 	.string	"Cuda compilation tools, release 13.0, V13.0.88"
        /*0030*/ 	.string	"Build cuda_13.0.r13.0/compiler.36424714_0"
        /*0030*/ 	.string	"-arch sm_100 -m 64 "



//--------------------- .note.nv.cuinfo           --------------------------
	.section	.note.nv.cuinfo,"",@"SHT_NOTE"
	.sectionflags	@"SHF_NOTE_NV_CUINFO"
        /*0018*/ 	.short	0x0002
        /*001a*/ 	.short	0x0064
        /*001c*/ 	.short	0x0082
	.zero		2


//--------------------- .nv.info                  --------------------------
	.section	.nv.info,"",@"SHT_CUDA_INFO"
	.align	4


	//----- nvinfo : EIATTR_REGCOUNT
	.align		4
        /*0000*/ 	.byte	0x04, 0x2f
        /*0002*/ 	.short	(.L_1 - .L_0)
	.align		4
.L_0:
        /*0004*/ 	.word	index@(_Z15tma_test_kernelPK6__halfPf14CUtensorMap_st)
        /*0008*/ 	.word	0x00000008


	//----- nvinfo : EIATTR_FRAME_SIZE
	.align		4
.L_1:
        /*000c*/ 	.byte	0x04, 0x11
        /*000e*/ 	.short	(.L_3 - .L_2)
	.align		4
.L_2:
        /*0010*/ 	.word	index@(_Z15tma_test_kernelPK6__halfPf14CUtensorMap_st)
        /*0014*/ 	.word	0x00000000


	//----- nvinfo : EIATTR_MIN_STACK_SIZE
	.align		4
.L_3:
        /*0018*/ 	.byte	0x04, 0x12
        /*001a*/ 	.short	(.L_5 - .L_4)
	.align		4
.L_4:
        /*001c*/ 	.word	index@(_Z15tma_test_kernelPK6__halfPf14CUtensorMap_st)
        /*0020*/ 	.word	0x00000000
.L_5:


//--------------------- .nv.compat                --------------------------
	.section	.nv.compat,"",@"SHT_CUDA_COMPAT_INFO"
	.align	4
        /*0000*/ 	.byte	0x02, 0x09, 0x00, 0x00, 0x02, 0x02, 0x02, 0x00, 0x02, 0x05, 0x05, 0x00, 0x03, 0x07, 0x01, 0x01
        /*0010*/ 	.byte	0x02, 0x03, 0x01, 0x00, 0x02, 0x06, 0x01, 0x00, 0x04, 0x0b, 0x08, 0x00, 0x09, 0x00, 0x00, 0x00
        /*0020*/ 	.byte	0x00, 0x00, 0x00, 0x00


//--------------------- .nv.info._Z15tma_test_kernelPK6__halfPf14CUtensorMap_st --------------------------
	.section	.nv.info._Z15tma_test_kernelPK6__halfPf14CUtensorMap_st,"",@"SHT_CUDA_INFO"
	.sectionflags	@""
	.align	4


	//----- nvinfo : EIATTR_CUDA_API_VERSION
	.align		4
        /*0000*/ 	.byte	0x04, 0x37
        /*0002*/ 	.short	(.L_7 - .L_6)
.L_6:
        /*0004*/ 	.word	0x00000082


	//----- nvinfo : EIATTR_KPARAM_INFO
	.align		4
.L_7:
        /*0008*/ 	.byte	0x04, 0x17
        /*000a*/ 	.short	(.L_9 - .L_8)
.L_8:
        /*000c*/ 	.word	0x00000000
        /*0010*/ 	.short	0x0002
        /*0012*/ 	.short	0x0080
        /*0014*/ 	.byte	0x00, 0xf0, 0x01, 0x02


	//----- nvinfo : EIATTR_KPARAM_INFO
	.align		4
.L_9:
        /*0018*/ 	.byte	0x04, 0x17
        /*001a*/ 	.short	(.L_11 - .L_10)
.L_10:
        /*001c*/ 	.word	0x00000000
        /*0020*/ 	.short	0x0001
        /*0022*/ 	.short	0x0008
        /*0024*/ 	.byte	0x00, 0xf5, 0x21, 0x00


	//----- nvinfo : EIATTR_KPARAM_INFO
	.align		4
.L_11:
        /*0028*/ 	.byte	0x04, 0x17
        /*002a*/ 	.short	(.L_13 - .L_12)
.L_12:
        /*002c*/ 	.word	0x00000000
        /*0030*/ 	.short	0x0000
        /*0032*/ 	.short	0x0000
        /*0034*/ 	.byte	0x00, 0xf5, 0x21, 0x00


	//----- nvinfo : EIATTR_SPARSE_MMA_MASK
	.align		4
.L_13:
        /*0038*/ 	.byte	0x03, 0x50
        /*003a*/ 	.short	0x0000


	//----- nvinfo : EIATTR_MAXREG_COUNT
	.align		4
        /*003c*/ 	.byte	0x03, 0x1b
        /*003e*/ 	.short	0x00ff


	//----- nvinfo : EIATTR_NUM_BARRIERS
	.align		4
        /*0040*/ 	.byte	0x02, 0x4c
        /*0042*/ 	.byte	0x01
	.zero		1


	//----- nvinfo : EIATTR_MERCURY_ISA_VERSION
	.align		4
        /*0044*/ 	.byte	0x03, 0x5f
        /*0046*/ 	.short	0x0101


	//----- nvinfo : EIATTR_INT_WARP_WIDE_INSTR_OFFSETS
	.align		4
        /*0048*/ 	.byte	0x04, 0x31
        /*004a*/ 	.short	(.L_15 - .L_14)


	//   ....[0]....
.L_14:
        /*004c*/ 	.word	0x00000050


	//   ....[1]....
        /*0050*/ 	.word	0x000000c0


	//----- nvinfo : EIATTR_VRC_CTA_INIT_COUNT
	.align		4
.L_15:
        /*0054*/ 	.byte	0x02, 0x4a
	.zero		1
	.zero		1


	//----- nvinfo : EIATTR_MBARRIER_INSTR_OFFSETS
	.align		4
        /*0058*/ 	.byte	0x04, 0x39
        /*005a*/ 	.short	(.L_17 - .L_16)


	//   ....[0]....
.L_16:
        /*005c*/ 	.word	0x000000d0
        /*0060*/ 	.word	0x000000ff
        /*0064*/ 	.word	0x00000800
        /*0068*/ 	.short	0x0100
        /*006a*/ 	.byte	0x06
	.zero		1


	//   ....[1]....
        /*006c*/ 	.word	0x00000270
        /*0070*/ 	.word	0x000000ff
        /*0074*/ 	.word	0x00000800
        /*0078*/ 	.short	0x010a
        /*007a*/ 	.byte	0x04
	.zero		1


	//   ....[2]....
        /*007c*/ 	.word	0x00000310
        /*0080*/ 	.word	0x000000ff
        /*0084*/ 	.word	0x00000800
        /*0088*/ 	.short	0x010a
        /*008a*/ 	.byte	0x04
	.zero		1


	//----- nvinfo : EIATTR_NUM_MBARRIERS
	.align		4
.L_17:
        /*008c*/ 	.byte	0x03, 0x38
        /*008e*/ 	.short	0x0001


	//----- nvinfo : EIATTR_EXIT_INSTR_OFFSETS
	.align		4
        /*0090*/ 	.byte	0x04, 0x1c
        /*0092*/ 	.short	(.L_19 - .L_18)


	//   ....[0]....
.L_18:
        /*0094*/ 	.word	0x000002a0


	//   ....[1]....
        /*0098*/ 	.word	0x00000300


	//----- nvinfo : EIATTR_MAX_THREADS
	.align		4
.L_19:
        /*009c*/ 	.byte	0x04, 0x05
        /*009e*/ 	.short	(.L_21 - .L_20)
.L_20:
        /*00a0*/ 	.word	0x00000080
        /*00a4*/ 	.word	0x00000001
        /*00a8*/ 	.word	0x00000001


	//----- nvinfo : EIATTR_CRS_STACK_SIZE
	.align		4
.L_21:
        /*00ac*/ 	.byte	0x04, 0x1e
        /*00ae*/ 	.short	(.L_23 - .L_22)
.L_22:
        /*00b0*/ 	.word	0x00000000


	//----- nvinfo : EIATTR_CBANK_PARAM_SIZE
	.align		4
.L_23:
        /*00b4*/ 	.byte	0x03, 0x19
        /*00b6*/ 	.short	0x0100


	//----- nvinfo : EIATTR_PARAM_CBANK
	.align		4
        /*00b8*/ 	.byte	0x04, 0x0a
        /*00ba*/ 	.short	(.L_25 - .L_24)
	.align		4
.L_24:
        /*00bc*/ 	.word	index@(.nv.constant0._Z15tma_test_kernelPK6__halfPf14CUtensorMap_st)
        /*00c0*/ 	.short	0x0380
        /*00c2*/ 	.short	0x0100


	//----- nvinfo : EIATTR_SW_WAR
	.align		4
.L_25:
        /*00c4*/ 	.byte	0x04, 0x36
        /*00c6*/ 	.short	(.L_27 - .L_26)
.L_26:
        /*00c8*/ 	.word	0x00000008
.L_27:


//--------------------- .nv.callgraph             --------------------------
	.section	.nv.callgraph,"",@"SHT_CUDA_CALLGRAPH"
	.align	4
	.sectionentsize	8
	.align		4
        /*0000*/ 	.word	0x00000000
	.align		4
        /*0004*/ 	.word	0xffffffff
	.align		4
        /*0008*/ 	.word	0x00000000
	.align		4
        /*000c*/ 	.word	0xfffffffe
	.align		4
        /*0010*/ 	.word	0x00000000
	.align		4
        /*0014*/ 	.word	0xfffffffd
	.align		4
        /*0018*/ 	.word	0x00000000
	.align		4
        /*001c*/ 	.word	0xfffffffc


//--------------------- .text._Z15tma_test_kernelPK6__halfPf14CUtensorMap_st --------------------------
	.section	.text._Z15tma_test_kernelPK6__halfPf14CUtensorMap_st,"ax",@progbits
	.align	128
        .global         _Z15tma_test_kernelPK6__halfPf14CUtensorMap_st
        .type           _Z15tma_test_kernelPK6__halfPf14CUtensorMap_st,@function
        .size           _Z15tma_test_kernelPK6__halfPf14CUtensorMap_st,(.L_x_6 - _Z15tma_test_kernelPK6__halfPf14CUtensorMap_st)
        .other          _Z15tma_test_kernelPK6__halfPf14CUtensorMap_st,@"STO_CUDA_ENTRY STV_DEFAULT"
_Z15tma_test_kernelPK6__halfPf14CUtensorMap_st:
.text._Z15tma_test_kernelPK6__halfPf14CUtensorMap_st:
[----:B------:R-:W-:Y:S01]  /*0000*/  LDC R1, c[0x0][0x37c] ;  /* 0x0000df00ff017b82 */ /* 0x000fe20000000800 */
[----:B------:R-:W0:Y:S01]  /*0010*/  S2R R0, SR_TID.X ;  /* 0x0000000000007919 */ /* 0x000e220000002100 */
[----:B------:R-:W-:Y:S01]  /*0020*/  UMOV UR4, 0x1 ;  /* 0x0000000100047882 */ /* 0x000fe20000000000 */
[----:B------:R-:W-:Y:S01]  /*0030*/  BSSY.RECONVERGENT B0, `(.L_x_0) ;  /* 0x000001e000007945 */ /* 0x000fe20003800200 */
[----:B0-----:R-:W-:-:S13]  /*0040*/  ISETP.NE.AND P1, PT, R0, RZ, PT ;  /* 0x000000ff0000720c */ /* 0x001fda0003f25270 */
[----:B------:R-:W-:-:S05]  /*0050*/  VOTEU.ALL UP0, P1 ;  /* 0x0000000000ff7886 */ /* 0x000fca0000800000 */
[----:B------:R-:W0:Y:S01]  /*0060*/  @!UP0 S2UR UR7, SR_CgaCtaId ;  /* 0x00000000000789c3 */ /* 0x000e220000008800 */
[----:B------:R-:W-:Y:S01]  /*0070*/  @!UP0 UMOV UR6, 0x400 ;  /* 0x0000040000068882 */ /* 0x000fe20000000000 */
[----:B------:R-:W-:-:S04]  /*0080*/  @!UP0 UIADD3 UR4, UPT, UPT, -UR4, 0x100000, URZ ;  /* 0x0010000004048890 */ /* 0x000fc8000fffe1ff */
[----:B------:R-:W-:Y:S02]  /*0090*/  @!UP0 USHF.L.U32 UR5, UR4, 0xb, URZ ;  /* 0x0000000b04058899 */ /* 0x000fe400080006ff */
[----:B------:R-:W-:Y:S02]  /*00a0*/  @!UP0 USHF.L.U32 UR4, UR4, 0x1, URZ ;  /* 0x0000000104048899 */ /* 0x000fe400080006ff */
[----:B0-----:R-:W-:Y:S01]  /*00b0*/  @!UP0 ULEA UR6, UR7, UR6, 0x18 ;  /* 0x0000000607068291 */ /* 0x001fe2000f8ec0ff */
[----:B------:R-:W-:-:S11]  /*00c0*/  VOTEU.ALL UP0, P1 ;  /* 0x0000000000ff7886 */ /* 0x000fd60000800000 */
[----:B------:R0:W1:Y:S02]  /*00d0*/  @!UP0 SYNCS.EXCH.64 URZ, [UR6+0x800], UR4 ;  /* 0x0008000406ff85b2 */ /* 0x0000640008000100 */
[----:B-1----:R-:W-:Y:S06]  /*00e0*/  BAR.SYNC.DEFER_BLOCKING 0x0 ;  /* 0x0000000000007b1d */ /* 0x002fec0000010000 */
[----:B0-----:R-:W-:Y:S05]  /*00f0*/  @P1 BRA `(.L_x_1) ;  /* 0x0000000000441947 */ /* 0x001fea0003800000 */
[----:B------:R-:W0:Y:S01]  /*0100*/  S2UR UR5, SR_CgaCtaId ;  /* 0x00000000000579c3 */ /* 0x000e220000008800 */
[----:B------:R-:W-:Y:S01]  /*0110*/  UMOV UR4, 0x400 ;  /* 0x0000040000047882 */ /* 0x000fe20000000000 */
[----:B------:R-:W-:Y:S01]  /*0120*/  IMAD.MOV.U32 R0, RZ, RZ, 0x800 ;  /* 0x00000800ff007424 */ /* 0x000fe200078e00ff */
[----:B------:R-:W1:Y:S01]  /*0130*/  LDCU.64 UR6, c[0x0][0x348] ;  /* 0x00006900ff0677ac */ /* 0x000e620008000a00 */
[----:B------:R-:W-:Y:S01]  /*0140*/  PLOP3.LUT P0, PT, PT, PT, PT, 0x80, 0x8 ;  /* 0x000000000008781c */ /* 0x000fe20003f0f070 */
[----:B-1----:R-:W-:Y:S02]  /*0150*/  UIADD3 UR8, UP0, UPT, UR6, 0x80, URZ ;  /* 0x0000008006087890 */ /* 0x002fe4000ff1e0ff */
[----:B0-----:R-:W-:Y:S02]  /*0160*/  ULEA UR4, UR5, UR4, 0x18 ;  /* 0x0000000405047291 */ /* 0x001fe4000f8ec0ff */
[----:B------:R-:W-:Y:S02]  /*0170*/  UIADD3.X UR9, UPT, UPT, URZ, UR7, URZ, UP0, !UPT ;  /* 0x00000007ff097290 */ /* 0x000fe400087fe4ff */
[----:B------:R-:W-:Y:S01]  /*0180*/  UIADD3 UR5, UPT, UPT, UR4, 0x800, URZ ;  /* 0x0000080004057890 */ /* 0x000fe2000fffe0ff */
[----:B------:R-:W-:Y:S01]  /*0190*/  UMOV UR6, URZ ;  /* 0x000000ff00067c82 */ /* 0x000fe20008000000 */
[----:B------:R-:W-:-:S03]  /*01a0*/  UMOV UR7, URZ ;  /* 0x000000ff00077c82 */ /* 0x000fc60008000000 */
[----:B------:R0:W-:Y:S07]  /*01b0*/  SYNCS.ARRIVE.TRANS64 RZ, [UR4+0x800], R0 ;  /* 0x00080000ffff79a7 */ /* 0x0001ee0008000004 */
.L_x_2:
[----:B------:R-:W-:Y:S01]  /*01c0*/  @P0 ELECT P2, URZ, PT ;  /* 0x0000000000ff082f */ /* 0x000fe20003840000 */
[----:B------:R1:W-:-:S12]  /*01d0*/  UTMALDG.2D [UR4], [UR8] ;  /* 0x00000004080075b4 */ /* 0x0003d80008008000 */
[----:B------:R-:W-:Y:S02]  /*01e0*/  @P2 PLOP3.LUT P0, PT, P2, PT, PT, 0x8, 0x80 ;  /* 0x000000000080281c */ /* 0x000fe4000170e170 */
[----:B------:R-:W-:-:S11]  /*01f0*/  PLOP3.LUT P2, PT, PT, PT, PT, 0x8, 0x80 ;  /* 0x000000000080781c */ /* 0x000fd60003f4e170 */
[----:B-1----:R-:W-:Y:S05]  /*0200*/  @P0 BRA.U.ANY `(.L_x_2) ;  /* 0xfffffffd00ec0947 */ /* 0x002fea000393ffff */
.L_x_1:
[----:B------:R-:W-:Y:S05]  /*0210*/  BSYNC.RECONVERGENT B0 ;  /* 0x0000000000007941 */ /* 0x000fea0003800200 */
.L_x_0:
[----:B------:R-:W1:Y:S08]  /*0220*/  S2UR UR5, SR_CgaCtaId ;  /* 0x00000000000579c3 */ /* 0x000e700000008800 */
[----:B------:R-:W-:Y:S01]  /*0230*/  BAR.SYNC.DEFER_BLOCKING 0x0 ;  /* 0x0000000000007b1d */ /* 0x000fe20000010000 */
[----:B0-----:R-:W-:-:S05]  /*0240*/  SHF.L.U32 R0, RZ, 0x1f, RZ ;  /* 0x0000001fff007819 */ /* 0x001fca00000006ff */
[----:B------:R-:W-:Y:S02]  /*0250*/  UMOV UR4, 0x400 ;  /* 0x0000040000047882 */ /* 0x000fe40000000000 */
[----:B-1----:R-:W-:-:S09]  /*0260*/  ULEA UR4, UR5, UR4, 0x18 ;  /* 0x0000000405047291 */ /* 0x002fd2000f8ec0ff */
[----:B------:R-:W0:Y:S02]  /*0270*/  SYNCS.PHASECHK.TRANS64.TRYWAIT P0, [UR4+0x800], R0 ;  /* 0x00080000ff0075a7 */ /* 0x000e240008001104 */
[----:B0-----:R-:W-:Y:S05]  /*0280*/  @!P0 BRA `(.L_x_3) ;  /* 0x0000000000208947 */ /* 0x001fea0003800000 */
.L_x_4:
[----:B------:R-:W-:Y:S06]  /*0290*/  BAR.SYNC.DEFER_BLOCKING 0x0 ;  /* 0x0000000000007b1d */ /* 0x000fec0000010000 */
[----:B------:R-:W-:Y:S05]  /*02a0*/  @P1 EXIT ;  /* 0x000000000000194d */ /* 0x000fea0003800000 */
[----:B------:R-:W0:Y:S01]  /*02b0*/  LDS.U16 R0, [UR4] ;  /* 0x00000004ff007984 */ /* 0x000e220008000400 */
[----:B------:R-:W1:Y:S01]  /*02c0*/  LDC.64 R2, c[0x0][0x388] ;  /* 0x0000e200ff027b82 */ /* 0x000e620000000a00 */
[----:B------:R-:W1:Y:S01]  /*02d0*/  LDCU.64 UR6, c[0x0][0x358] ;  /* 0x00006b00ff0677ac */ /* 0x000e620008000a00 */
[----:B0-----:R-:W-:-:S05]  /*02e0*/  HADD2.F32 R5, -RZ, R0.H0_H0 ;  /* 0x20000000ff057230 */ /* 0x001fca0000004100 */
[----:B-1----:R-:W-:Y:S01]  /*02f0*/  STG.E desc[UR6][R2.64], R5 ;  /* 0x0000000502007986 */ /* 0x002fe2000c101906 */
[----:B------:R-:W-:Y:S05]  /*0300*/  EXIT ;  /* 0x000000000000794d */ /* 0x000fea0003800000 */
.L_x_3:
[----:B------:R-:W0:Y:S02]  /*0310*/  SYNCS.PHASECHK.TRANS64.TRYWAIT P0, [UR4+0x800], R0 ;  /* 0x00080000ff0075a7 */ /* 0x000e240008001104 */
[----:B0-----:R-:W-:Y:S05]  /*0320*/  @!P0 BRA `(.L_x_3) ;  /* 0xfffffffc00f88947 */ /* 0x001fea000383ffff */
[----:B------:R-:W-:Y:S05]  /*0330*/  BRA `(.L_x_4) ;  /* 0xfffffffc00d47947 */ /* 0x000fea000383ffff */
.L_x_5:
[----:B------:R-:W-:-:S00]  /*0340*/  BRA `(.L_x_5) ;  /* 0xfffffffc00fc7947 */ /* 0x000fc0000383ffff */
[----:B------:R-:W-:-:S00]  /*0350*/  NOP ;  /* 0x0000000000007918 */ /* 0x000fc00000000000 */
        /* <DEDUP_REMOVED lines=10> */
.L_x_6:


//--------------------- .nv.shared._Z15tma_test_kernelPK6__halfPf14CUtensorMap_st --------------------------
	.section	.nv.shared._Z15tma_test_kernelPK6__halfPf14CUtensorMap_st,"aw",@nobits
	.sectionflags	@""
	.align	128
	.zero		1024


//--------------------- .nv.shared.reserved.0     --------------------------
	.section	.nv.shared.reserved.0,"aw",@nobits
	.weak		__nv_reservedSMEM_offset_0_alias
	.size		__nv_reservedSMEM_offset_0_alias, 0, 64
	.other		__nv_reservedSMEM_offset_0_alias,@"STO_CUDA_RESERVED_SHARED STV_DEFAULT"
__nv_reservedSMEM_offset_0_alias:
	.zero		0
	.zero		64


//--------------------- .nv.constant0._Z15tma_test_kernelPK6__halfPf14CUtensorMap_st --------------------------
	.section	.nv.constant0._Z15tma_test_kernelPK6__halfPf14CUtensorMap_st,"a",@progbits
	.sectionflags	@""
	.align	4
.nv.constant0._Z15tma_test_kernelPK6__halfPf14CUtensorMap_st:
	.zero		1152


//--------------------- SYMBOLS --------------------------

	.type		.nv.reservedSmem.offset0,@object
	.size		.nv.reservedSmem.offset0,0x4
	.type		.nv.reservedSmem.cap,@object
	.size		.nv.reservedSmem.cap,0x4
